//
// Generated by NVIDIA NVVM Compiler
//
// Compiler Build ID: CL-36424714
// Cuda compilation tools, release 13.0, V13.0.88
// Based on NVVM 20.0.0
//

.version 9.0
.target sm_100
.address_size 64

	// .globl	_Z12contr_vec_1dPiS_
// _ZZ12contr_vec_1dPiS_E9block_mem has been demoted

.visible .entry _Z12contr_vec_1dPiS_(
	.param .u64 .ptr .align 1 _Z12contr_vec_1dPiS__param_0,
	.param .u64 .ptr .align 1 _Z12contr_vec_1dPiS__param_1
)
{
	.reg .pred 	%p<4>;
	.reg .b32 	%r<23>;
	.reg .b64 	%rd<11>;
	// demoted variable
	.shared .align 4 .b8 _ZZ12contr_vec_1dPiS_E9block_mem[24];
	ld.param.u64 	%rd4, [_Z12contr_vec_1dPiS__param_0];
	ld.param.u64 	%rd3, [_Z12contr_vec_1dPiS__param_1];
	cvta.to.global.u64 	%rd1, %rd4;
	mov.u32 	%r7, %tid.x;
	mov.u32 	%r8, %ctaid.x;
	mov.u32 	%r9, %ntid.x;
	mad.lo.s32 	%r1, %r8, %r9, %r7;
	mul.wide.s32 	%rd5, %r1, 4;
	add.s64 	%rd2, %rd1, %rd5;
	ld.global.u32 	%r10, [%rd2];
	shl.b32 	%r11, %r7, 2;
	mov.u32 	%r12, _ZZ12contr_vec_1dPiS_E9block_mem;
	add.s32 	%r2, %r12, %r11;
	st.shared.u32 	[%r2+4], %r10;
	setp.ne.s32 	%p1, %r7, 0;
	@%p1 bra 	$L__BB0_6;
	setp.lt.s32 	%p2, %r1, 1;
	mov.b32 	%r21, 0;
	@%p2 bra 	$L__BB0_3;
	add.s32 	%r14, %r1, -1;
	mul.wide.u32 	%rd6, %r14, 4;
	add.s64 	%rd7, %rd1, %rd6;
	ld.global.u32 	%r21, [%rd7];
$L__BB0_3:
	st.shared.u32 	[_ZZ12contr_vec_1dPiS_E9block_mem], %r21;
	setp.gt.s32 	%p3, %r1, 11;
	mov.b32 	%r22, 0;
	@%p3 bra 	$L__BB0_5;
	ld.global.u32 	%r22, [%rd2+16];
$L__BB0_5:
	st.shared.u32 	[_ZZ12contr_vec_1dPiS_E9block_mem+20], %r22;
$L__BB0_6:
	bar.sync 	0;
	ld.shared.u32 	%r16, [%r2];
	ld.shared.u32 	%r17, [%r2+4];
	add.s32 	%r18, %r17, %r16;
	ld.shared.u32 	%r19, [%r2+8];
	add.s32 	%r20, %r19, %r18;
	cvta.to.global.u64 	%rd8, %rd3;
	add.s64 	%rd10, %rd8, %rd5;
	st.global.u32 	[%rd10], %r20;
	ret;

}


// ===== COMPILED SASS (sm_100) =====

	.target	sm_100

	.elftype	@"ET_EXEC"


//--------------------- .note.nv.tkinfo           --------------------------
	.section	.note.nv.tkinfo,"",@"SHT_NOTE"
	.sectionflags	@"SHF_NOTE_NV_TKINFO"
	.tkinfo
        /*0018*/ 	.word	0x00000002
        /*0030*/ 	.string	""
        /*0030*/ 	.string	"ptxas"
        /*0030*/ 	.string	"Cuda compilation tools, release 13.0, V13.0.88"
        /*0030*/ 	.string	"Build cuda_13.0.r13.0/compiler.36424714_0"
        /*0030*/ 	.string	"-arch sm_100 -m 64 "



//--------------------- .note.nv.cuinfo           --------------------------
	.section	.note.nv.cuinfo,"",@"SHT_NOTE"
	.sectionflags	@"SHF_NOTE_NV_CUINFO"
        /*0018*/ 	.short	0x0002
        /*001a*/ 	.short	0x0064
        /*001c*/ 	.short	0x0082
	.zero		2


//--------------------- .nv.info                  --------------------------
	.section	.nv.info,"",@"SHT_CUDA_INFO"
	.align	4


	//----- nvinfo : EIATTR_REGCOUNT
	.align		4
        /*0000*/ 	.byte	0x04, 0x2f
        /*0002*/ 	.short	(.L_1 - .L_0)
	.align		4
.L_0:
        /*0004*/ 	.word	index@(_Z12contr_vec_1dPiS_)
        /*0008*/ 	.word	0x0000000e


	//----- nvinfo : EIATTR_FRAME_SIZE
	.align		4
.L_1:
        /*000c*/ 	.byte	0x04, 0x11
        /*000e*/ 	.short	(.L_3 - .L_2)
	.align		4
.L_2:
        /*0010*/ 	.word	index@(_Z12contr_vec_1dPiS_)
        /*0014*/ 	.word	0x00000000


	//----- nvinfo : EIATTR_MIN_STACK_SIZE
	.align		4
.L_3:
        /*0018*/ 	.byte	0x04, 0x12
        /*001a*/ 	.short	(.L_5 - .L_4)
	.align		4
.L_4:
        /*001c*/ 	.word	index@(_Z12contr_vec_1dPiS_)
        /*0020*/ 	.word	0x00000000
.L_5:


//--------------------- .nv.compat                --------------------------
	.section	.nv.compat,"",@"SHT_CUDA_COMPAT_INFO"
	.align	4
        /*0000*/ 	.byte	0x02, 0x09, 0x00, 0x00, 0x02, 0x02, 0x01, 0x00, 0x02, 0x05, 0x05, 0x00, 0x03, 0x07, 0x01, 0x01
        /*0010*/ 	.byte	0x02, 0x03, 0x00, 0x00, 0x02, 0x06, 0x01, 0x00, 0x04, 0x0b, 0x08, 0x00, 0x09, 0x00, 0x00, 0x00
        /*0020*/ 	.byte	0x00, 0x00, 0x00, 0x00


//--------------------- .nv.info._Z12contr_vec_1dPiS_ --------------------------
	.section	.nv.info._Z12contr_vec_1dPiS_,"",@"SHT_CUDA_INFO"
	.sectionflags	@""
	.align	4


	//----- nvinfo : EIATTR_CUDA_API_VERSION
	.align		4
        /*0000*/ 	.byte	0x04, 0x37
        /*0002*/ 	.short	(.L_7 - .L_6)
.L_6:
        /*0004*/ 	.word	0x00000082


	//----- nvinfo : EIATTR_KPARAM_INFO
	.align		4
.L_7:
        /*0008*/ 	.byte	0x04, 0x17
        /*000a*/ 	.short	(.L_9 - .L_8)
.L_8:
        /*000c*/ 	.word	0x00000000
        /*0010*/ 	.short	0x0001
        /*0012*/ 	.short	0x0008
        /*0014*/ 	.byte	0x00, 0xf5, 0x21, 0x00


	//----- nvinfo : EIATTR_KPARAM_INFO
	.align		4
.L_9:
        /*0018*/ 	.byte	0x04, 0x17
        /*001a*/ 	.short	(.L_11 - .L_10)
.L_10:
        /*001c*/ 	.word	0x00000000
        /*0020*/ 	.short	0x0000
        /*0022*/ 	.short	0x0000
        /*0024*/ 	.byte	0x00, 0xf5, 0x21, 0x00


	//----- nvinfo : EIATTR_SPARSE_MMA_MASK
	.align		4
.L_11:
        /*0028*/ 	.byte	0x03, 0x50
        /*002a*/ 	.short	0x0000


	//----- nvinfo : EIATTR_MAXREG_COUNT
	.align		4
        /*002c*/ 	.byte	0x03, 0x1b
        /*002e*/ 	.short	0x00ff


	//----- nvinfo : EIATTR_NUM_BARRIERS
	.align		4
        /*0030*/ 	.byte	0x02, 0x4c
        /*0032*/ 	.byte	0x01
	.zero		1


	//----- nvinfo : EIATTR_MERCURY_ISA_VERSION
	.align		4
        /*0034*/ 	.byte	0x03, 0x5f
        /*0036*/ 	.short	0x0101


	//----- nvinfo : EIATTR_VRC_CTA_INIT_COUNT
	.align		4
        /*0038*/ 	.byte	0x02, 0x4a
	.zero		1
	.zero		1


	//----- nvinfo : EIATTR_EXIT_INSTR_OFFSETS
	.align		4
        /*003c*/ 	.byte	0x04, 0x1c
        /*003e*/ 	.short	(.L_13 - .L_12)


	//   ....[0]....
.L_12:
        /*0040*/ 	.word	0x00000240


	//----- nvinfo : EIATTR_CRS_STACK_SIZE
	.align		4
.L_13:
        /*0044*/ 	.byte	0x04, 0x1e
        /*0046*/ 	.short	(.L_15 - .L_14)
.L_14:
        /*0048*/ 	.word	0x00000000


	//----- nvinfo : EIATTR_CBANK_PARAM_SIZE
	.align		4
.L_15:
        /*004c*/ 	.byte	0x03, 0x19
        /*004e*/ 	.short	0x0010


	//----- nvinfo : EIATTR_PARAM_CBANK
	.align		4
        /*0050*/ 	.byte	0x04, 0x0a
        /*0052*/ 	.short	(.L_17 - .L_16)
	.align		4
.L_16:
        /*0054*/ 	.word	index@(.nv.constant0._Z12contr_vec_1dPiS_)
        /*0058*/ 	.short	0x0380
        /*005a*/ 	.short	0x0010


	//----- nvinfo : EIATTR_SW_WAR
	.align		4
.L_17:
        /*005c*/ 	.byte	0x04, 0x36
        /*005e*/ 	.short	(.L_19 - .L_18)
.L_18:
        /*0060*/ 	.word	0x00000008
.L_19:


//--------------------- .nv.callgraph             --------------------------
	.section	.nv.callgraph,"",@"SHT_CUDA_CALLGRAPH"
	.align	4
	.sectionentsize	8
	.align		4
        /*0000*/ 	.word	0x00000000
	.align		4
        /*0004*/ 	.word	0xffffffff
	.align		4
        /*0008*/ 	.word	0x00000000
	.align		4
        /*000c*/ 	.word	0xfffffffe
	.align		4
        /*0010*/ 	.word	0x00000000
	.align		4
        /*0014*/ 	.word	0xfffffffd
	.align		4
        /*0018*/ 	.word	0x00000000
	.align		4
        /*001c*/ 	.word	0xfffffffc


//--------------------- .text._Z12contr_vec_1dPiS_ --------------------------
	.section	.text._Z12contr_vec_1dPiS_,"ax",@progbits
	.align	128
        .global         _Z12contr_vec_1dPiS_
        .type           _Z12contr_vec_1dPiS_,@function
        .size           _Z12contr_vec_1dPiS_,(.L_x_3 - _Z12contr_vec_1dPiS_)
        .other          _Z12contr_vec_1dPiS_,@"STO_CUDA_ENTRY STV_DEFAULT"
_Z12contr_vec_1dPiS_:
.text._Z12contr_vec_1dPiS_:
[----:B------:R-:W-:Y:S01]  /*0000*/  LDC R1, c[0x0][0x37c] ;  /* 0x0000df00ff017b82 */ /* 0x000fe20000000800 */
[----:B------:R-:W0:Y:S07]  /*0010*/  S2R R9, SR_TID.X ;  /* 0x0000000000097919 */ /* 0x000e2e0000002100 */
[----:B------:R-:W0:Y:S01]  /*0020*/  S2UR UR4, SR_CTAID.X ;  /* 0x00000000000479c3 */ /* 0x000e220000002500 */
[----:B------:R-:W1:Y:S07]  /*0030*/  LDCU.64 UR6, c[0x0][0x358] ;  /* 0x00006b00ff0677ac */ /* 0x000e6e0008000a00 */
[----:B------:R-:W0:Y:S08]  /*0040*/  LDC R0, c[0x0][0x360] ;  /* 0x0000d800ff007b82 */ /* 0x000e300000000800 */
[----:B------:R-:W2:Y:S01]  /*0050*/  LDC.64 R4, c[0x0][0x380] ;  /* 0x0000e000ff047b82 */ /* 0x000ea20000000a00 */
[----:B0-----:R-:W-:-:S04]  /*0060*/  IMAD R7, R0, UR4, R9 ;  /* 0x0000000400077c24 */ /* 0x001fc8000f8e0209 */
[----:B--2---:R-:W-:-:S05]  /*0070*/  IMAD.WIDE R2, R7, 0x4, R4 ;  /* 0x0000000407027825 */ /* 0x004fca00078e0204 */
[----:B-1----:R-:W2:Y:S01]  /*0080*/  LDG.E R0, desc[UR6][R2.64] ;  /* 0x0000000602007981 */ /* 0x002ea2000c1e1900 */
[----:B------:R-:W0:Y:S01]  /*0090*/  S2UR UR5, SR_CgaCtaId ;  /* 0x00000000000579c3 */ /* 0x000e220000008800 */
[----:B------:R-:W-:Y:S01]  /*00a0*/  UMOV UR4, 0x400 ;  /* 0x0000040000047882 */ /* 0x000fe20000000000 */
[----:B------:R-:W-:Y:S01]  /*00b0*/  ISETP.NE.AND P0, PT, R9, RZ, PT ;  /* 0x000000ff0900720c */ /* 0x000fe20003f05270 */
[----:B------:R-:W-:Y:S01]  /*00c0*/  BSSY.RECONVERGENT B0, `(.L_x_0) ;  /* 0x000000f000007945 */ /* 0x000fe20003800200 */
[----:B0-----:R-:W-:-:S06]  /*00d0*/  ULEA UR4, UR5, UR4, 0x18 ;  /* 0x0000000405047291 */ /* 0x001fcc000f8ec0ff */
[----:B------:R-:W-:-:S05]  /*00e0*/  LEA R9, R9, UR4, 0x2 ;  /* 0x0000000409097c11 */ /* 0x000fca000f8e10ff */
[----:B--2---:R0:W-:Y:S01]  /*00f0*/  STS [R9+0x4], R0 ;  /* 0x0000040009007388 */ /* 0x0041e20000000800 */
[----:B------:R-:W-:Y:S05]  /*0100*/  @P0 BRA `(.L_x_1) ;  /* 0x0000000000280947 */ /* 0x000fea0003800000 */
[C---:B------:R-:W-:Y:S01]  /*0110*/  ISETP.GE.AND P0, PT, R7.reuse, 0x1, PT ;  /* 0x000000010700780c */ /* 0x040fe20003f06270 */
[----:B------:R-:W-:Y:S01]  /*0120*/  HFMA2 R6, -RZ, RZ, 0, 0 ;  /* 0x00000000ff067431 */ /* 0x000fe200000001ff */
[----:B------:R-:W-:Y:S01]  /*0130*/  ISETP.GT.AND P1, PT, R7, 0xb, PT ;  /* 0x0000000b0700780c */ /* 0x000fe20003f24270 */
[----:B0-----:R-:W-:-:S10]  /*0140*/  IMAD.MOV.U32 R0, RZ, RZ, RZ ;  /* 0x000000ffff007224 */ /* 0x001fd400078e00ff */
[----:B------:R-:W-:Y:S02]  /*0150*/  @P0 VIADD R11, R7, 0xffffffff ;  /* 0xffffffff070b0836 */ /* 0x000fe40000000000 */
[----:B------:R-:W2:Y:S02]  /*0160*/  @!P1 LDG.E R6, desc[UR6][R2.64+0x10] ;  /* 0x0000100602069981 */ /* 0x000ea4000c1e1900 */
[----:B------:R-:W-:-:S05]  /*0170*/  @P0 IMAD.WIDE.U32 R4, R11, 0x4, R4 ;  /* 0x000000040b040825 */ /* 0x000fca00078e0004 */
[----:B------:R-:W3:Y:S04]  /*0180*/  @P0 LDG.E R0, desc[UR6][R4.64] ;  /* 0x0000000604000981 */ /* 0x000ee8000c1e1900 */
[----:B--2---:R1:W-:Y:S04]  /*0190*/  STS [UR4+0x14], R6 ;  /* 0x00001406ff007988 */ /* 0x0043e80008000804 */
[----:B---3--:R1:W-:Y:S02]  /*01a0*/  STS [UR4], R0 ;  /* 0x00000000ff007988 */ /* 0x0083e40008000804 */
.L_x_1:
[----:B------:R-:W-:Y:S05]  /*01b0*/  BSYNC.RECONVERGENT B0 ;  /* 0x0000000000007941 */ /* 0x000fea0003800200 */
.L_x_0:
[----:B------:R-:W-:Y:S08]  /*01c0*/  BAR.SYNC.DEFER_BLOCKING 0x0 ;  /* 0x0000000000007b1d */ /* 0x000ff00000010000 */
[----:B------:R-:W2:Y:S01]  /*01d0*/  LDC.64 R2, c[0x0][0x388] ;  /* 0x0000e200ff027b82 */ /* 0x000ea20000000a00 */
[----:B01----:R-:W-:Y:S04]  /*01e0*/  LDS R0, [R9] ;  /* 0x0000000009007984 */ /* 0x003fe80000000800 */
[----:B------:R-:W-:Y:S01]  /*01f0*/  LDS R5, [R9+0x4] ;  /* 0x0000040009057984 */ /* 0x000fe20000000800 */
[----:B--2---:R-:W-:-:S03]  /*0200*/  IMAD.WIDE R2, R7, 0x4, R2 ;  /* 0x0000000407027825 */ /* 0x004fc600078e0202 */
[----:B------:R-:W0:Y:S02]  /*0210*/  LDS R4, [R9+0x8] ;  /* 0x0000080009047984 */ /* 0x000e240000000800 */
[----:B0-----:R-:W-:-:S05]  /*0220*/  IADD3 R5, PT, PT, R4, R5, R0 ;  /* 0x0000000504057210 */ /* 0x001fca0007ffe000 */
[----:B------:R-:W-:Y:S01]  /*0230*/  STG.E desc[UR6][R2.64], R5 ;  /* 0x0000000502007986 */ /* 0x000fe2000c101906 */
[----:B------:R-:W-:Y:S05]  /*0240*/  EXIT ;  /* 0x000000000000794d */ /* 0x000fea0003800000 */
.L_x_2:
[----:B------:R-:W-:-:S00]  /*0250*/  BRA `(.L_x_2) ;  /* 0xfffffffc00fc7947 */ /* 0x000fc0000383ffff */
[----:B------:R-:W-:-:S00]  /*0260*/  NOP ;  /* 0x0000000000007918 */ /* 0x000fc00000000000 */
        /* <DEDUP_REMOVED lines=9> */
.L_x_3:


//--------------------- .nv.shared._Z12contr_vec_1dPiS_ --------------------------
	.section	.nv.shared._Z12contr_vec_1dPiS_,"aw",@nobits
	.sectionflags	@""
	.align	4
.nv.shared._Z12contr_vec_1dPiS_:
	.zero		1048


//--------------------- .nv.shared.reserved.0     --------------------------
	.section	.nv.shared.reserved.0,"aw",@nobits
	.weak		__nv_reservedSMEM_offset_0_alias
	.size		__nv_reservedSMEM_offset_0_alias, 0, 64
	.other		__nv_reservedSMEM_offset_0_alias,@"STO_CUDA_RESERVED_SHARED STV_DEFAULT"
__nv_reservedSMEM_offset_0_alias:
	.zero		0
	.zero		64


//--------------------- .nv.constant0._Z12contr_vec_1dPiS_ --------------------------
	.section	.nv.constant0._Z12contr_vec_1dPiS_,"a",@progbits
	.sectionflags	@""
	.align	4
.nv.constant0._Z12contr_vec_1dPiS_:
	.zero		912


//--------------------- SYMBOLS --------------------------

	.type		.nv.reservedSmem.offset0,@object
	.size		.nv.reservedSmem.offset0,0x4
	.type		.nv.reservedSmem.cap,@object
	.size		.nv.reservedSmem.cap,0x4
